//
// Generated by NVIDIA NVVM Compiler
//
// Compiler Build ID: CL-36424714
// Cuda compilation tools, release 13.0, V13.0.88
// Based on NVVM 20.0.0
//

.version 9.0
.target sm_100
.address_size 64

	// .globl	vectorL2NormKernel
// _ZZ18vectorL2NormKernelE5cache has been demoted
.extern .shared .align 16 .b8 sharedData[];

.visible .entry vectorL2NormKernel(
	.param .u64 .ptr .align 1 vectorL2NormKernel_param_0,
	.param .u64 .ptr .align 1 vectorL2NormKernel_param_1,
	.param .u32 vectorL2NormKernel_param_2
)
{
	.reg .pred 	%p<11>;
	.reg .b32 	%r<39>;
	.reg .b32 	%f<30>;
	.reg .b64 	%rd<13>;
	// demoted variable
	.shared .align 4 .b8 _ZZ18vectorL2NormKernelE5cache[2048];
	ld.param.u64 	%rd3, [vectorL2NormKernel_param_0];
	ld.param.u64 	%rd2, [vectorL2NormKernel_param_1];
	ld.param.u32 	%r17, [vectorL2NormKernel_param_2];
	cvta.to.global.u64 	%rd1, %rd3;
	mov.u32 	%r1, %tid.x;
	mov.u32 	%r18, %ctaid.x;
	mov.u32 	%r38, %ntid.x;
	mad.lo.s32 	%r36, %r18, %r38, %r1;
	mov.u32 	%r19, %nctaid.x;
	mul.lo.s32 	%r4, %r38, %r19;
	setp.ge.s32 	%p1, %r36, %r17;
	mov.f32 	%f29, 0f00000000;
	@%p1 bra 	$L__BB0_7;
	add.s32 	%r20, %r36, %r4;
	max.s32 	%r21, %r17, %r20;
	setp.lt.s32 	%p2, %r20, %r17;
	selp.u32 	%r22, 1, 0, %p2;
	add.s32 	%r23, %r20, %r22;
	sub.s32 	%r24, %r21, %r23;
	div.u32 	%r25, %r24, %r4;
	add.s32 	%r5, %r25, %r22;
	and.b32  	%r26, %r5, 3;
	setp.eq.s32 	%p3, %r26, 3;
	mov.f32 	%f29, 0f00000000;
	@%p3 bra 	$L__BB0_4;
	add.s32 	%r27, %r5, 1;
	and.b32  	%r28, %r27, 3;
	neg.s32 	%r34, %r28;
	mov.f32 	%f29, 0f00000000;
$L__BB0_3:
	.pragma "nounroll";
	mul.wide.s32 	%rd4, %r36, 4;
	add.s64 	%rd5, %rd1, %rd4;
	ld.global.f32 	%f12, [%rd5];
	fma.rn.f32 	%f29, %f12, %f12, %f29;
	add.s32 	%r36, %r36, %r4;
	add.s32 	%r34, %r34, 1;
	setp.ne.s32 	%p4, %r34, 0;
	@%p4 bra 	$L__BB0_3;
$L__BB0_4:
	setp.lt.u32 	%p5, %r5, 3;
	@%p5 bra 	$L__BB0_7;
	mul.wide.s32 	%rd8, %r4, 4;
	shl.b32 	%r29, %r4, 2;
$L__BB0_6:
	mul.wide.s32 	%rd6, %r36, 4;
	add.s64 	%rd7, %rd1, %rd6;
	ld.global.f32 	%f13, [%rd7];
	fma.rn.f32 	%f14, %f13, %f13, %f29;
	add.s64 	%rd9, %rd7, %rd8;
	ld.global.f32 	%f15, [%rd9];
	fma.rn.f32 	%f16, %f15, %f15, %f14;
	add.s64 	%rd10, %rd9, %rd8;
	ld.global.f32 	%f17, [%rd10];
	fma.rn.f32 	%f18, %f17, %f17, %f16;
	add.s64 	%rd11, %rd10, %rd8;
	ld.global.f32 	%f19, [%rd11];
	fma.rn.f32 	%f29, %f19, %f19, %f18;
	add.s32 	%r36, %r29, %r36;
	setp.lt.s32 	%p6, %r36, %r17;
	@%p6 bra 	$L__BB0_6;
$L__BB0_7:
	shl.b32 	%r30, %r1, 2;
	mov.u32 	%r31, _ZZ18vectorL2NormKernelE5cache;
	add.s32 	%r14, %r31, %r30;
	st.shared.f32 	[%r14], %f29;
	bar.sync 	0;
	setp.lt.u32 	%p7, %r38, 2;
	@%p7 bra 	$L__BB0_11;
$L__BB0_8:
	shr.u32 	%r16, %r38, 1;
	setp.ge.u32 	%p8, %r1, %r16;
	@%p8 bra 	$L__BB0_10;
	shl.b32 	%r32, %r16, 2;
	add.s32 	%r33, %r14, %r32;
	ld.shared.f32 	%f20, [%r33];
	ld.shared.f32 	%f21, [%r14];
	add.f32 	%f22, %f20, %f21;
	st.shared.f32 	[%r14], %f22;
$L__BB0_10:
	bar.sync 	0;
	setp.gt.u32 	%p9, %r38, 3;
	mov.u32 	%r38, %r16;
	@%p9 bra 	$L__BB0_8;
$L__BB0_11:
	setp.ne.s32 	%p10, %r1, 0;
	@%p10 bra 	$L__BB0_13;
	ld.shared.f32 	%f23, [_ZZ18vectorL2NormKernelE5cache];
	cvta.to.global.u64 	%rd12, %rd2;
	atom.global.add.f32 	%f24, [%rd12], %f23;
$L__BB0_13:
	ret;

}
	// .globl	l2NormKernel
.visible .entry l2NormKernel(
	.param .u64 .ptr .align 1 l2NormKernel_param_0,
	.param .u64 .ptr .align 1 l2NormKernel_param_1,
	.param .u32 l2NormKernel_param_2
)
{
	.reg .pred 	%p<6>;
	.reg .b32 	%r<14>;
	.reg .b32 	%f<10>;
	.reg .b64 	%rd<9>;

	ld.param.u64 	%rd1, [l2NormKernel_param_0];
	ld.param.u64 	%rd2, [l2NormKernel_param_1];
	ld.param.u32 	%r8, [l2NormKernel_param_2];
	mov.u32 	%r1, %tid.x;
	mov.u32 	%r2, %ctaid.x;
	mov.u32 	%r13, %ntid.x;
	mad.lo.s32 	%r4, %r2, %r13, %r1;
	setp.ge.u32 	%p1, %r4, %r8;
	mov.f32 	%f9, 0f00000000;
	@%p1 bra 	$L__BB1_2;
	cvta.to.global.u64 	%rd3, %rd1;
	mul.wide.u32 	%rd4, %r4, 4;
	add.s64 	%rd5, %rd3, %rd4;
	ld.global.f32 	%f4, [%rd5];
	mul.f32 	%f9, %f4, %f4;
$L__BB1_2:
	shl.b32 	%r9, %r1, 2;
	mov.u32 	%r10, sharedData;
	add.s32 	%r5, %r10, %r9;
	st.shared.f32 	[%r5], %f9;
	bar.sync 	0;
	setp.lt.u32 	%p2, %r13, 2;
	@%p2 bra 	$L__BB1_6;
$L__BB1_3:
	shr.u32 	%r7, %r13, 1;
	setp.ge.u32 	%p3, %r1, %r7;
	@%p3 bra 	$L__BB1_5;
	shl.b32 	%r11, %r7, 2;
	add.s32 	%r12, %r5, %r11;
	ld.shared.f32 	%f5, [%r12];
	ld.shared.f32 	%f6, [%r5];
	add.f32 	%f7, %f5, %f6;
	st.shared.f32 	[%r5], %f7;
$L__BB1_5:
	bar.sync 	0;
	setp.gt.u32 	%p4, %r13, 3;
	mov.u32 	%r13, %r7;
	@%p4 bra 	$L__BB1_3;
$L__BB1_6:
	setp.ne.s32 	%p5, %r1, 0;
	@%p5 bra 	$L__BB1_8;
	ld.shared.f32 	%f8, [sharedData];
	cvta.to.global.u64 	%rd6, %rd2;
	mul.wide.u32 	%rd7, %r2, 4;
	add.s64 	%rd8, %rd6, %rd7;
	st.global.f32 	[%rd8], %f8;
$L__BB1_8:
	ret;

}


// ===== COMPILED SASS (sm_100) =====

	.target	sm_100

	.elftype	@"ET_EXEC"


//--------------------- .note.nv.tkinfo           --------------------------
	.section	.note.nv.tkinfo,"",@"SHT_NOTE"
	.sectionflags	@"SHF_NOTE_NV_TKINFO"
	.tkinfo
        /*0018*/ 	.word	0x00000002
        /*0030*/ 	.string	""
        /*0030*/ 	.string	"ptxas"
        /*0030*/ 	.string	"Cuda compilation tools, release 13.0, V13.0.88"
        /*0030*/ 	.string	"Build cuda_13.0.r13.0/compiler.36424714_0"
        /*0030*/ 	.string	"-arch sm_100 -m 64 "



//--------------------- .note.nv.cuinfo           --------------------------
	.section	.note.nv.cuinfo,"",@"SHT_NOTE"
	.sectionflags	@"SHF_NOTE_NV_CUINFO"
        /*0018*/ 	.short	0x0002
        /*001a*/ 	.short	0x0064
        /*001c*/ 	.short	0x0082
	.zero		2


//--------------------- .nv.info                  --------------------------
	.section	.nv.info,"",@"SHT_CUDA_INFO"
	.align	4


	//----- nvinfo : EIATTR_REGCOUNT
	.align		4
        /*0000*/ 	.byte	0x04, 0x2f
        /*0002*/ 	.short	(.L_1 - .L_0)
	.align		4
.L_0:
        /*0004*/ 	.word	index@(vectorL2NormKernel)
        /*0008*/ 	.word	0x00000010


	//----- nvinfo : EIATTR_FRAME_SIZE
	.align		4
.L_1:
        /*000c*/ 	.byte	0x04, 0x11
        /*000e*/ 	.short	(.L_3 - .L_2)
	.align		4
.L_2:
        /*0010*/ 	.word	index@(vectorL2NormKernel)
        /*0014*/ 	.word	0x00000000


	//----- nvinfo : EIATTR_REGCOUNT
	.align		4
.L_3:
        /*0018*/ 	.byte	0x04, 0x2f
        /*001a*/ 	.short	(.L_5 - .L_4)
	.align		4
.L_4:
        /*001c*/ 	.word	index@(l2NormKernel)
        /*0020*/ 	.word	0x0000000b


	//----- nvinfo : EIATTR_FRAME_SIZE
	.align		4
.L_5:
        /*0024*/ 	.byte	0x04, 0x11
        /*0026*/ 	.short	(.L_7 - .L_6)
	.align		4
.L_6:
        /*0028*/ 	.word	index@(l2NormKernel)
        /*002c*/ 	.word	0x00000000


	//----- nvinfo : EIATTR_MIN_STACK_SIZE
	.align		4
.L_7:
        /*0030*/ 	.byte	0x04, 0x12
        /*0032*/ 	.short	(.L_9 - .L_8)
	.align		4
.L_8:
        /*0034*/ 	.word	index@(l2NormKernel)
        /*0038*/ 	.word	0x00000000


	//----- nvinfo : EIATTR_MIN_STACK_SIZE
	.align		4
.L_9:
        /*003c*/ 	.byte	0x04, 0x12
        /*003e*/ 	.short	(.L_11 - .L_10)
	.align		4
.L_10:
        /*0040*/ 	.word	index@(vectorL2NormKernel)
        /*0044*/ 	.word	0x00000000
.L_11:


//--------------------- .nv.compat                --------------------------
	.section	.nv.compat,"",@"SHT_CUDA_COMPAT_INFO"
	.align	4
        /*0000*/ 	.byte	0x02, 0x09, 0x00, 0x00, 0x02, 0x02, 0x01, 0x00, 0x02, 0x05, 0x05, 0x00, 0x03, 0x07, 0x01, 0x01
        /*0010*/ 	.byte	0x02, 0x03, 0x00, 0x00, 0x02, 0x06, 0x01, 0x00, 0x04, 0x0b, 0x08, 0x00, 0x09, 0x00, 0x00, 0x00
        /*0020*/ 	.byte	0x00, 0x00, 0x00, 0x00


//--------------------- .nv.info.l2NormKernel     --------------------------
	.section	.nv.info.l2NormKernel,"",@"SHT_CUDA_INFO"
	.sectionflags	@""
	.align	4


	//----- nvinfo : EIATTR_CUDA_API_VERSION
	.align		4
        /*0000*/ 	.byte	0x04, 0x37
        /*0002*/ 	.short	(.L_13 - .L_12)
.L_12:
        /*0004*/ 	.word	0x00000082


	//----- nvinfo : EIATTR_KPARAM_INFO
	.align		4
.L_13:
        /*0008*/ 	.byte	0x04, 0x17
        /*000a*/ 	.short	(.L_15 - .L_14)
.L_14:
        /*000c*/ 	.word	0x00000000
        /*0010*/ 	.short	0x0002
        /*0012*/ 	.short	0x0010
        /*0014*/ 	.byte	0x00, 0xf0, 0x11, 0x00


	//----- nvinfo : EIATTR_KPARAM_INFO
	.align		4
.L_15:
        /*0018*/ 	.byte	0x04, 0x17
        /*001a*/ 	.short	(.L_17 - .L_16)
.L_16:
        /*001c*/ 	.word	0x00000000
        /*0020*/ 	.short	0x0001
        /*0022*/ 	.short	0x0008
        /*0024*/ 	.byte	0x00, 0xf5, 0x21, 0x00


	//----- nvinfo : EIATTR_KPARAM_INFO
	.align		4
.L_17:
        /*0028*/ 	.byte	0x04, 0x17
        /*002a*/ 	.short	(.L_19 - .L_18)
.L_18:
        /*002c*/ 	.word	0x00000000
        /*0030*/ 	.short	0x0000
        /*0032*/ 	.short	0x0000
        /*0034*/ 	.byte	0x00, 0xf5, 0x21, 0x00


	//----- nvinfo : EIATTR_SPARSE_MMA_MASK
	.align		4
.L_19:
        /*0038*/ 	.byte	0x03, 0x50
        /*003a*/ 	.short	0x0000


	//----- nvinfo : EIATTR_MAXREG_COUNT
	.align		4
        /*003c*/ 	.byte	0x03, 0x1b
        /*003e*/ 	.short	0x00ff


	//----- nvinfo : EIATTR_NUM_BARRIERS
	.align		4
        /*0040*/ 	.byte	0x02, 0x4c
        /*0042*/ 	.byte	0x01
	.zero		1


	//----- nvinfo : EIATTR_MERCURY_ISA_VERSION
	.align		4
        /*0044*/ 	.byte	0x03, 0x5f
        /*0046*/ 	.short	0x0101


	//----- nvinfo : EIATTR_VRC_CTA_INIT_COUNT
	.align		4
        /*0048*/ 	.byte	0x02, 0x4a
	.zero		1
	.zero		1


	//----- nvinfo : EIATTR_EXIT_INSTR_OFFSETS
	.align		4
        /*004c*/ 	.byte	0x04, 0x1c
        /*004e*/ 	.short	(.L_21 - .L_20)


	//   ....[0]....
.L_20:
        /*0050*/ 	.word	0x00000220


	//   ....[1]....
        /*0054*/ 	.word	0x000002a0


	//----- nvinfo : EIATTR_CBANK_PARAM_SIZE
	.align		4
.L_21:
        /*0058*/ 	.byte	0x03, 0x19
        /*005a*/ 	.short	0x0014


	//----- nvinfo : EIATTR_PARAM_CBANK
	.align		4
        /*005c*/ 	.byte	0x04, 0x0a
        /*005e*/ 	.short	(.L_23 - .L_22)
	.align		4
.L_22:
        /*0060*/ 	.word	index@(.nv.constant0.l2NormKernel)
        /*0064*/ 	.short	0x0380
        /*0066*/ 	.short	0x0014


	//----- nvinfo : EIATTR_SW_WAR
	.align		4
.L_23:
        /*0068*/ 	.byte	0x04, 0x36
        /*006a*/ 	.short	(.L_25 - .L_24)
.L_24:
        /*006c*/ 	.word	0x00000008
.L_25:


//--------------------- .nv.info.vectorL2NormKernel --------------------------
	.section	.nv.info.vectorL2NormKernel,"",@"SHT_CUDA_INFO"
	.sectionflags	@""
	.align	4


	//----- nvinfo : EIATTR_CUDA_API_VERSION
	.align		4
        /*0000*/ 	.byte	0x04, 0x37
        /*0002*/ 	.short	(.L_27 - .L_26)
.L_26:
        /*0004*/ 	.word	0x00000082


	//----- nvinfo : EIATTR_KPARAM_INFO
	.align		4
.L_27:
        /*0008*/ 	.byte	0x04, 0x17
        /*000a*/ 	.short	(.L_29 - .L_28)
.L_28:
        /*000c*/ 	.word	0x00000000
        /*0010*/ 	.short	0x0002
        /*0012*/ 	.short	0x0010
        /*0014*/ 	.byte	0x00, 0xf0, 0x11, 0x00


	//----- nvinfo : EIATTR_KPARAM_INFO
	.align		4
.L_29:
        /*0018*/ 	.byte	0x04, 0x17
        /*001a*/ 	.short	(.L_31 - .L_30)
.L_30:
        /*001c*/ 	.word	0x00000000
        /*0020*/ 	.short	0x0001
        /*0022*/ 	.short	0x0008
        /*0024*/ 	.byte	0x00, 0xf5, 0x21, 0x00


	//----- nvinfo : EIATTR_KPARAM_INFO
	.align		4
.L_31:
        /*0028*/ 	.byte	0x04, 0x17
        /*002a*/ 	.short	(.L_33 - .L_32)
.L_32:
        /*002c*/ 	.word	0x00000000
        /*0030*/ 	.short	0x0000
        /*0032*/ 	.short	0x0000
        /*0034*/ 	.byte	0x00, 0xf5, 0x21, 0x00


	//----- nvinfo : EIATTR_SPARSE_MMA_MASK
	.align		4
.L_33:
        /*0038*/ 	.byte	0x03, 0x50
        /*003a*/ 	.short	0x0000


	//----- nvinfo : EIATTR_MAXREG_COUNT
	.align		4
        /*003c*/ 	.byte	0x03, 0x1b
        /*003e*/ 	.short	0x00ff


	//----- nvinfo : EIATTR_NUM_BARRIERS
	.align		4
        /*0040*/ 	.byte	0x02, 0x4c
        /*0042*/ 	.byte	0x01
	.zero		1


	//----- nvinfo : EIATTR_MERCURY_ISA_VERSION
	.align		4
        /*0044*/ 	.byte	0x03, 0x5f
        /*0046*/ 	.short	0x0101


	//----- nvinfo : EIATTR_VRC_CTA_INIT_COUNT
	.align		4
        /*0048*/ 	.byte	0x02, 0x4a
	.zero		1
	.zero		1


	//----- nvinfo : EIATTR_EXIT_INSTR_OFFSETS
	.align		4
        /*004c*/ 	.byte	0x04, 0x1c
        /*004e*/ 	.short	(.L_35 - .L_34)


	//   ....[0]....
.L_34:
        /*0050*/ 	.word	0x000005e0


	//   ....[1]....
        /*0054*/ 	.word	0x00000650


	//----- nvinfo : EIATTR_CRS_STACK_SIZE
	.align		4
.L_35:
        /*0058*/ 	.byte	0x04, 0x1e
        /*005a*/ 	.short	(.L_37 - .L_36)
.L_36:
        /*005c*/ 	.word	0x00000000


	//----- nvinfo : EIATTR_CBANK_PARAM_SIZE
	.align		4
.L_37:
        /*0060*/ 	.byte	0x03, 0x19
        /*0062*/ 	.short	0x0014


	//----- nvinfo : EIATTR_PARAM_CBANK
	.align		4
        /*0064*/ 	.byte	0x04, 0x0a
        /*0066*/ 	.short	(.L_39 - .L_38)
	.align		4
.L_38:
        /*0068*/ 	.word	index@(.nv.constant0.vectorL2NormKernel)
        /*006c*/ 	.short	0x0380
        /*006e*/ 	.short	0x0014


	//----- nvinfo : EIATTR_SW_WAR
	.align		4
.L_39:
        /*0070*/ 	.byte	0x04, 0x36
        /*0072*/ 	.short	(.L_41 - .L_40)
.L_40:
        /*0074*/ 	.word	0x00000008
.L_41:


//--------------------- .nv.callgraph             --------------------------
	.section	.nv.callgraph,"",@"SHT_CUDA_CALLGRAPH"
	.align	4
	.sectionentsize	8
	.align		4
        /*0000*/ 	.word	0x00000000
	.align		4
        /*0004*/ 	.word	0xffffffff
	.align		4
        /*0008*/ 	.word	0x00000000
	.align		4
        /*000c*/ 	.word	0xfffffffe
	.align		4
        /*0010*/ 	.word	0x00000000
	.align		4
        /*0014*/ 	.word	0xfffffffd
	.align		4
        /*0018*/ 	.word	0x00000000
	.align		4
        /*001c*/ 	.word	0xfffffffc


//--------------------- .text.l2NormKernel        --------------------------
	.section	.text.l2NormKernel,"ax",@progbits
	.align	128
        .global         l2NormKernel
        .type           l2NormKernel,@function
        .size           l2NormKernel,(.L_x_12 - l2NormKernel)
        .other          l2NormKernel,@"STO_CUDA_ENTRY STV_DEFAULT"
l2NormKernel:
.text.l2NormKernel:
[----:B------:R-:W-:Y:S01]  /*0000*/  LDC R1, c[0x0][0x37c] ;  /* 0x0000df00ff017b82 */ /* 0x000fe20000000800 */
[----:B------:R-:W0:Y:S01]  /*0010*/  S2R R6, SR_TID.X ;  /* 0x0000000000067919 */ /* 0x000e220000002100 */
[----:B------:R-:W0:Y:S01]  /*0020*/  LDCU UR8, c[0x0][0x360] ;  /* 0x00006c00ff0877ac */ /* 0x000e220008000800 */
[----:B------:R-:W0:Y:S01]  /*0030*/  S2R R7, SR_CTAID.X ;  /* 0x0000000000077919 */ /* 0x000e220000002500 */
[----:B------:R-:W1:Y:S01]  /*0040*/  LDCU UR4, c[0x0][0x390] ;  /* 0x00007200ff0477ac */ /* 0x000e620008000800 */
[----:B------:R-:W2:Y:S01]  /*0050*/  LDCU.64 UR6, c[0x0][0x358] ;  /* 0x00006b00ff0677ac */ /* 0x000ea20008000a00 */
[----:B0-----:R-:W-:-:S05]  /*0060*/  IMAD R5, R7, UR8, R6 ;  /* 0x0000000807057c24 */ /* 0x001fca000f8e0206 */
[----:B-1----:R-:W-:-:S13]  /*0070*/  ISETP.GE.U32.AND P1, PT, R5, UR4, PT ;  /* 0x0000000405007c0c */ /* 0x002fda000bf26070 */
[----:B------:R-:W0:Y:S02]  /*0080*/  @!P1 LDC.64 R2, c[0x0][0x380] ;  /* 0x0000e000ff029b82 */ /* 0x000e240000000a00 */
[----:B0-----:R-:W-:-:S06]  /*0090*/  @!P1 IMAD.WIDE.U32 R2, R5, 0x4, R2 ;  /* 0x0000000405029825 */ /* 0x001fcc00078e0002 */
[----:B--2---:R-:W2:Y:S01]  /*00a0*/  @!P1 LDG.E R2, desc[UR6][R2.64] ;  /* 0x0000000602029981 */ /* 0x004ea2000c1e1900 */
[----:B------:R-:W0:Y:S01]  /*00b0*/  S2UR UR5, SR_CgaCtaId ;  /* 0x00000000000579c3 */ /* 0x000e220000008800 */
[----:B------:R-:W-:Y:S01]  /*00c0*/  IMAD.U32 R0, RZ, RZ, UR8 ;  /* 0x00000008ff007e24 */ /* 0x000fe2000f8e00ff */
[----:B------:R-:W-:Y:S01]  /*00d0*/  UMOV UR4, 0x400 ;  /* 0x0000040000047882 */ /* 0x000fe20000000000 */
[----:B------:R-:W-:-:S03]  /*00e0*/  IMAD.MOV.U32 R4, RZ, RZ, RZ ;  /* 0x000000ffff047224 */ /* 0x000fc600078e00ff */
[----:B------:R-:W-:Y:S01]  /*00f0*/  ISETP.GE.U32.AND P0, PT, R0, 0x2, PT ;  /* 0x000000020000780c */ /* 0x000fe20003f06070 */
[----:B0-----:R-:W-:-:S06]  /*0100*/  ULEA UR4, UR5, UR4, 0x18 ;  /* 0x0000000405047291 */ /* 0x001fcc000f8ec0ff */
[----:B------:R-:W-:Y:S01]  /*0110*/  LEA R5, R6, UR4, 0x2 ;  /* 0x0000000406057c11 */ /* 0x000fe2000f8e10ff */
[----:B--2---:R-:W-:Y:S01]  /*0120*/  @!P1 FMUL R4, R2, R2 ;  /* 0x0000000202049220 */ /* 0x004fe20000400000 */
[----:B------:R-:W-:-:S04]  /*0130*/  ISETP.NE.AND P1, PT, R6, RZ, PT ;  /* 0x000000ff0600720c */ /* 0x000fc80003f25270 */
[----:B------:R0:W-:Y:S01]  /*0140*/  STS [R5], R4 ;  /* 0x0000000405007388 */ /* 0x0001e20000000800 */
[----:B------:R-:W-:Y:S06]  /*0150*/  BAR.SYNC.DEFER_BLOCKING 0x0 ;  /* 0x0000000000007b1d */ /* 0x000fec0000010000 */
[----:B------:R-:W-:Y:S05]  /*0160*/  @!P0 BRA `(.L_x_0) ;  /* 0x00000000002c8947 */ /* 0x000fea0003800000 */
.L_x_1:
[----:B------:R-:W-:-:S04]  /*0170*/  SHF.R.U32.HI R8, RZ, 0x1, R0 ;  /* 0x00000001ff087819 */ /* 0x000fc80000011600 */
[----:B------:R-:W-:-:S13]  /*0180*/  ISETP.GE.U32.AND P0, PT, R6, R8, PT ;  /* 0x000000080600720c */ /* 0x000fda0003f06070 */
[----:B------:R-:W-:Y:S01]  /*0190*/  @!P0 LEA R2, R8, R5, 0x2 ;  /* 0x0000000508028211 */ /* 0x000fe200078e10ff */
[----:B------:R-:W-:Y:S05]  /*01a0*/  @!P0 LDS R3, [R5] ;  /* 0x0000000005038984 */ /* 0x000fea0000000800 */
[----:B------:R-:W0:Y:S02]  /*01b0*/  @!P0 LDS R2, [R2] ;  /* 0x0000000002028984 */ /* 0x000e240000000800 */
[----:B0-----:R-:W-:-:S05]  /*01c0*/  @!P0 FADD R4, R2, R3 ;  /* 0x0000000302048221 */ /* 0x001fca0000000000 */
[----:B------:R1:W-:Y:S01]  /*01d0*/  @!P0 STS [R5], R4 ;  /* 0x0000000405008388 */ /* 0x0003e20000000800 */
[----:B------:R-:W-:Y:S01]  /*01e0*/  BAR.SYNC.DEFER_BLOCKING 0x0 ;  /* 0x0000000000007b1d */ /* 0x000fe20000010000 */
[----:B------:R-:W-:Y:S01]  /*01f0*/  ISETP.GT.U32.AND P0, PT, R0, 0x3, PT ;  /* 0x000000030000780c */ /* 0x000fe20003f04070 */
[----:B------:R-:W-:-:S12]  /*0200*/  IMAD.MOV.U32 R0, RZ, RZ, R8 ;  /* 0x000000ffff007224 */ /* 0x000fd800078e0008 */
[----:B-1----:R-:W-:Y:S05]  /*0210*/  @P0 BRA `(.L_x_1) ;  /* 0xfffffffc00d40947 */ /* 0x002fea000383ffff */
.L_x_0:
[----:B------:R-:W-:Y:S05]  /*0220*/  @P1 EXIT ;  /* 0x000000000000194d */ /* 0x000fea0003800000 */
[----:B------:R-:W1:Y:S01]  /*0230*/  S2UR UR5, SR_CgaCtaId ;  /* 0x00000000000579c3 */ /* 0x000e620000008800 */
[----:B------:R-:W-:-:S07]  /*0240*/  UMOV UR4, 0x400 ;  /* 0x0000040000047882 */ /* 0x000fce0000000000 */
[----:B------:R-:W2:Y:S01]  /*0250*/  LDC.64 R2, c[0x0][0x388] ;  /* 0x0000e200ff027b82 */ /* 0x000ea20000000a00 */
[----:B-1----:R-:W-:Y:S01]  /*0260*/  ULEA UR4, UR5, UR4, 0x18 ;  /* 0x0000000405047291 */ /* 0x002fe2000f8ec0ff */
[----:B--2---:R-:W-:-:S08]  /*0270*/  IMAD.WIDE.U32 R2, R7, 0x4, R2 ;  /* 0x0000000407027825 */ /* 0x004fd000078e0002 */
[----:B0-----:R-:W0:Y:S04]  /*0280*/  LDS R5, [UR4] ;  /* 0x00000004ff057984 */ /* 0x001e280008000800 */
[----:B0-----:R-:W-:Y:S01]  /*0290*/  STG.E desc[UR6][R2.64], R5 ;  /* 0x0000000502007986 */ /* 0x001fe2000c101906 */
[----:B------:R-:W-:Y:S05]  /*02a0*/  EXIT ;  /* 0x000000000000794d */ /* 0x000fea0003800000 */
.L_x_2:
[----:B------:R-:W-:-:S00]  /*02b0*/  BRA `(.L_x_2) ;  /* 0xfffffffc00fc7947 */ /* 0x000fc0000383ffff */
[----:B------:R-:W-:-:S00]  /*02c0*/  NOP ;  /* 0x0000000000007918 */ /* 0x000fc00000000000 */
        /* <DEDUP_REMOVED lines=11> */
.L_x_12:


//--------------------- .text.vectorL2NormKernel  --------------------------
	.section	.text.vectorL2NormKernel,"ax",@progbits
	.align	128
        .global         vectorL2NormKernel
        .type           vectorL2NormKernel,@function
        .size           vectorL2NormKernel,(.L_x_13 - vectorL2NormKernel)
        .other          vectorL2NormKernel,@"STO_CUDA_ENTRY STV_DEFAULT"
vectorL2NormKernel:
.text.vectorL2NormKernel:
[----:B------:R-:W-:Y:S01]  /*0000*/  LDC R1, c[0x0][0x37c] ;  /* 0x0000df00ff017b82 */ /* 0x000fe20000000800 */
[----:B------:R-:W0:Y:S07]  /*0010*/  S2R R0, SR_TID.X ;  /* 0x0000000000007919 */ /* 0x000e2e0000002100 */
[----:B------:R-:W0:Y:S01]  /*0020*/  S2UR UR4, SR_CTAID.X ;  /* 0x00000000000479c3 */ /* 0x000e220000002500 */
[----:B------:R-:W1:Y:S01]  /*0030*/  LDCU UR8, c[0x0][0x390] ;  /* 0x00007200ff0877ac */ /* 0x000e620008000800 */
[----:B------:R-:W-:Y:S01]  /*0040*/  BSSY.RECONVERGENT B0, `(.L_x_3) ;  /* 0x0000045000007945 */ /* 0x000fe20003800200 */
[----:B------:R-:W-:Y:S01]  /*0050*/  IMAD.MOV.U32 R4, RZ, RZ, RZ ;  /* 0x000000ffff047224 */ /* 0x000fe200078e00ff */
[----:B------:R-:W2:Y:S04]  /*0060*/  LDCU.64 UR6, c[0x0][0x358] ;  /* 0x00006b00ff0677ac */ /* 0x000ea80008000a00 */
[----:B------:R-:W0:Y:S01]  /*0070*/  LDC R3, c[0x0][0x360] ;  /* 0x0000d800ff037b82 */ /* 0x000e220000000800 */
[----:B------:R-:W3:Y:S01]  /*0080*/  LDCU UR5, c[0x0][0x370] ;  /* 0x00006e00ff0577ac */ /* 0x000ee20008000800 */
[----:B0-----:R-:W-:-:S02]  /*0090*/  IMAD R5, R3, UR4, R0 ;  /* 0x0000000403057c24 */ /* 0x001fc4000f8e0200 */
[----:B---3--:R-:W-:-:S03]  /*00a0*/  IMAD R2, R3, UR5, RZ ;  /* 0x0000000503027c24 */ /* 0x008fc6000f8e02ff */
[----:B-1----:R-:W-:-:S13]  /*00b0*/  ISETP.GE.AND P0, PT, R5, UR8, PT ;  /* 0x0000000805007c0c */ /* 0x002fda000bf06270 */
[----:B--2---:R-:W-:Y:S05]  /*00c0*/  @P0 BRA `(.L_x_4) ;  /* 0x0000000000f00947 */ /* 0x004fea0003800000 */
[----:B------:R-:W0:Y:S01]  /*00d0*/  I2F.U32.RP R10, R2 ;  /* 0x00000002000a7306 */ /* 0x000e220000209000 */
[C---:B------:R-:W-:Y:S01]  /*00e0*/  IMAD.IADD R4, R2.reuse, 0x1, R5 ;  /* 0x0000000102047824 */ /* 0x040fe200078e0205 */
[----:B------:R-:W-:Y:S01]  /*00f0*/  IADD3 R11, PT, PT, RZ, -R2, RZ ;  /* 0x80000002ff0b7210 */ /* 0x000fe20007ffe0ff */
[----:B------:R-:W-:Y:S01]  /*0100*/  BSSY.RECONVERGENT B1, `(.L_x_5) ;  /* 0x0000027000017945 */ /* 0x000fe20003800200 */
[----:B------:R-:W-:Y:S02]  /*0110*/  ISETP.NE.U32.AND P2, PT, R2, RZ, PT ;  /* 0x000000ff0200720c */ /* 0x000fe40003f45070 */
[C---:B------:R-:W-:Y:S02]  /*0120*/  ISETP.GE.AND P0, PT, R4.reuse, UR8, PT ;  /* 0x0000000804007c0c */ /* 0x040fe4000bf06270 */
[----:B------:R-:W-:Y:S02]  /*0130*/  VIMNMX R9, PT, PT, R4, UR8, !PT ;  /* 0x0000000804097c48 */ /* 0x000fe4000ffe0100 */
[----:B------:R-:W-:-:S04]  /*0140*/  SEL R8, RZ, 0x1, P0 ;  /* 0x00000001ff087807 */ /* 0x000fc80000000000 */
[----:B------:R-:W-:Y:S01]  /*0150*/  IADD3 R9, PT, PT, R9, -R4, -R8 ;  /* 0x8000000409097210 */ /* 0x000fe20007ffe808 */
[----:B0-----:R-:W0:Y:S02]  /*0160*/  MUFU.RCP R10, R10 ;  /* 0x0000000a000a7308 */ /* 0x001e240000001000 */
[----:B0-----:R-:W-:-:S06]  /*0170*/  VIADD R6, R10, 0xffffffe ;  /* 0x0ffffffe0a067836 */ /* 0x001fcc0000000000 */
[----:B------:R0:W1:Y:S02]  /*0180*/  F2I.FTZ.U32.TRUNC.NTZ R7, R6 ;  /* 0x0000000600077305 */ /* 0x000064000021f000 */
[----:B0-----:R-:W-:Y:S02]  /*0190*/  HFMA2 R6, -RZ, RZ, 0, 0 ;  /* 0x00000000ff067431 */ /* 0x001fe400000001ff */
[----:B-1----:R-:W-:-:S04]  /*01a0*/  IMAD R11, R11, R7, RZ ;  /* 0x000000070b0b7224 */ /* 0x002fc800078e02ff */
[----:B------:R-:W-:-:S06]  /*01b0*/  IMAD.HI.U32 R10, R7, R11, R6 ;  /* 0x0000000b070a7227 */ /* 0x000fcc00078e0006 */
[----:B------:R-:W-:-:S04]  /*01c0*/  IMAD.HI.U32 R7, R10, R9, RZ ;  /* 0x000000090a077227 */ /* 0x000fc800078e00ff */
[----:B------:R-:W-:-:S04]  /*01d0*/  IMAD.MOV R4, RZ, RZ, -R7 ;  /* 0x000000ffff047224 */ /* 0x000fc800078e0a07 */
[----:B------:R-:W-:-:S05]  /*01e0*/  IMAD R9, R2, R4, R9 ;  /* 0x0000000402097224 */ /* 0x000fca00078e0209 */
[----:B------:R-:W-:-:S13]  /*01f0*/  ISETP.GE.U32.AND P0, PT, R9, R2, PT ;  /* 0x000000020900720c */ /* 0x000fda0003f06070 */
[----:B------:R-:W-:Y:S01]  /*0200*/  @P0 IADD3 R9, PT, PT, -R2, R9, RZ ;  /* 0x0000000902090210 */ /* 0x000fe20007ffe1ff */
[----:B------:R-:W-:-:S03]  /*0210*/  @P0 VIADD R7, R7, 0x1 ;  /* 0x0000000107070836 */ /* 0x000fc60000000000 */
[----:B------:R-:W-:-:S13]  /*0220*/  ISETP.GE.U32.AND P1, PT, R9, R2, PT ;  /* 0x000000020900720c */ /* 0x000fda0003f26070 */
[----:B------:R-:W-:Y:S02]  /*0230*/  @P1 IADD3 R7, PT, PT, R7, 0x1, RZ ;  /* 0x0000000107071810 */ /* 0x000fe40007ffe0ff */
[----:B------:R-:W-:-:S05]  /*0240*/  @!P2 LOP3.LUT R7, RZ, R2, RZ, 0x33, !PT ;  /* 0x00000002ff07a212 */ /* 0x000fca00078e33ff */
[----:B------:R-:W-:-:S05]  /*0250*/  IMAD.IADD R7, R8, 0x1, R7 ;  /* 0x0000000108077824 */ /* 0x000fca00078e0207 */
[C---:B------:R-:W-:Y:S02]  /*0260*/  LOP3.LUT R4, R7.reuse, 0x3, RZ, 0xc0, !PT ;  /* 0x0000000307047812 */ /* 0x040fe400078ec0ff */
[----:B------:R-:W-:Y:S02]  /*0270*/  ISETP.GE.U32.AND P1, PT, R7, 0x3, PT ;  /* 0x000000030700780c */ /* 0x000fe40003f26070 */
[----:B------:R-:W-:Y:S02]  /*0280*/  ISETP.NE.AND P0, PT, R4, 0x3, PT ;  /* 0x000000030400780c */ /* 0x000fe40003f05270 */
[----:B------:R-:W-:-:S11]  /*0290*/  MOV R4, RZ ;  /* 0x000000ff00047202 */ /* 0x000fd60000000f00 */
[----:B------:R-:W-:Y:S05]  /*02a0*/  @!P0 BRA `(.L_x_6) ;  /* 0x0000000000308947 */ /* 0x000fea0003800000 */
[----:B------:R-:W0:Y:S01]  /*02b0*/  LDC.64 R8, c[0x0][0x380] ;  /* 0x0000e000ff087b82 */ /* 0x000e220000000a00 */
[----:B------:R-:W-:-:S05]  /*02c0*/  VIADD R4, R7, 0x1 ;  /* 0x0000000107047836 */ /* 0x000fca0000000000 */
[----:B------:R-:W-:Y:S02]  /*02d0*/  LOP3.LUT R6, R4, 0x3, RZ, 0xc0, !PT ;  /* 0x0000000304067812 */ /* 0x000fe400078ec0ff */
[----:B------:R-:W-:-:S03]  /*02e0*/  MOV R4, RZ ;  /* 0x000000ff00047202 */ /* 0x000fc60000000f00 */
[----:B------:R-:W-:-:S07]  /*02f0*/  IMAD.MOV R10, RZ, RZ, -R6 ;  /* 0x000000ffff0a7224 */ /* 0x000fce00078e0a06 */
.L_x_7:
[----:B0-----:R-:W-:-:S06]  /*0300*/  IMAD.WIDE R6, R5, 0x4, R8 ;  /* 0x0000000405067825 */ /* 0x001fcc00078e0208 */
[----:B------:R-:W2:Y:S01]  /*0310*/  LDG.E R7, desc[UR6][R6.64] ;  /* 0x0000000606077981 */ /* 0x000ea2000c1e1900 */
[----:B------:R-:W-:Y:S01]  /*0320*/  IADD3 R10, PT, PT, R10, 0x1, RZ ;  /* 0x000000010a0a7810 */ /* 0x000fe20007ffe0ff */
[----:B------:R-:W-:-:S03]  /*0330*/  IMAD.IADD R5, R2, 0x1, R5 ;  /* 0x0000000102057824 */ /* 0x000fc600078e0205 */
[----:B------:R-:W-:Y:S01]  /*0340*/  ISETP.NE.AND P0, PT, R10, RZ, PT ;  /* 0x000000ff0a00720c */ /* 0x000fe20003f05270 */
[----:B--2---:R-:W-:-:S12]  /*0350*/  FFMA R4, R7, R7, R4 ;  /* 0x0000000707047223 */ /* 0x004fd80000000004 */
[----:B------:R-:W-:Y:S05]  /*0360*/  @P0 BRA `(.L_x_7) ;  /* 0xfffffffc00e40947 */ /* 0x000fea000383ffff */
.L_x_6:
[----:B------:R-:W-:Y:S05]  /*0370*/  BSYNC.RECONVERGENT B1 ;  /* 0x0000000000017941 */ /* 0x000fea0003800200 */
.L_x_5:
[----:B------:R-:W-:Y:S05]  /*0380*/  @!P1 BRA `(.L_x_4) ;  /* 0x0000000000409947 */ /* 0x000fea0003800000 */
.L_x_8:
[----:B------:R-:W0:Y:S02]  /*0390*/  LDC.64 R6, c[0x0][0x380] ;  /* 0x0000e000ff067b82 */ /* 0x000e240000000a00 */
[----:B0-----:R-:W-:-:S04]  /*03a0*/  IMAD.WIDE R12, R5, 0x4, R6 ;  /* 0x00000004050c7825 */ /* 0x001fc800078e0206 */
[C---:B------:R-:W-:Y:S02]  /*03b0*/  IMAD.WIDE R6, R2.reuse, 0x4, R12 ;  /* 0x0000000402067825 */ /* 0x040fe400078e020c */
[----:B------:R-:W2:Y:S02]  /*03c0*/  LDG.E R13, desc[UR6][R12.64] ;  /* 0x000000060c0d7981 */ /* 0x000ea4000c1e1900 */
[C---:B------:R-:W-:Y:S02]  /*03d0*/  IMAD.WIDE R8, R2.reuse, 0x4, R6 ;  /* 0x0000000402087825 */ /* 0x040fe400078e0206 */
[----:B------:R-:W3:Y:S02]  /*03e0*/  LDG.E R7, desc[UR6][R6.64] ;  /* 0x0000000606077981 */ /* 0x000ee4000c1e1900 */
[C---:B------:R-:W-:Y:S02]  /*03f0*/  IMAD.WIDE R10, R2.reuse, 0x4, R8 ;  /* 0x00000004020a7825 */ /* 0x040fe400078e0208 */
[----:B------:R-:W4:Y:S04]  /*0400*/  LDG.E R9, desc[UR6][R8.64] ;  /* 0x0000000608097981 */ /* 0x000f28000c1e1900 */
[----:B------:R-:W5:Y:S01]  /*0410*/  LDG.E R11, desc[UR6][R10.64] ;  /* 0x000000060a0b7981 */ /* 0x000f62000c1e1900 */
[----:B------:R-:W-:-:S04]  /*0420*/  LEA R5, R2, R5, 0x2 ;  /* 0x0000000502057211 */ /* 0x000fc800078e10ff */
[----:B------:R-:W-:Y:S01]  /*0430*/  ISETP.GE.AND P0, PT, R5, UR8, PT ;  /* 0x0000000805007c0c */ /* 0x000fe2000bf06270 */
[----:B--2---:R-:W-:-:S04]  /*0440*/  FFMA R4, R13, R13, R4 ;  /* 0x0000000d0d047223 */ /* 0x004fc80000000004 */
[----:B---3--:R-:W-:-:S04]  /*0450*/  FFMA R4, R7, R7, R4 ;  /* 0x0000000707047223 */ /* 0x008fc80000000004 */
[----:B----4-:R-:W-:-:S04]  /*0460*/  FFMA R4, R9, R9, R4 ;  /* 0x0000000909047223 */ /* 0x010fc80000000004 */
[----:B-----5:R-:W-:Y:S01]  /*0470*/  FFMA R4, R11, R11, R4 ;  /* 0x0000000b0b047223 */ /* 0x020fe20000000004 */
[----:B------:R-:W-:Y:S06]  /*0480*/  @!P0 BRA `(.L_x_8) ;  /* 0xfffffffc00c08947 */ /* 0x000fec000383ffff */
.L_x_4:
[----:B------:R-:W-:Y:S05]  /*0490*/  BSYNC.RECONVERGENT B0 ;  /* 0x0000000000007941 */ /* 0x000fea0003800200 */
.L_x_3:
[----:B------:R-:W0:Y:S01]  /*04a0*/  S2UR UR5, SR_CgaCtaId ;  /* 0x00000000000579c3 */ /* 0x000e220000008800 */
[----:B------:R-:W-:Y:S01]  /*04b0*/  UMOV UR4, 0x400 ;  /* 0x0000040000047882 */ /* 0x000fe20000000000 */
[----:B------:R-:W-:Y:S02]  /*04c0*/  ISETP.GE.U32.AND P1, PT, R3, 0x2, PT ;  /* 0x000000020300780c */ /* 0x000fe40003f26070 */
[----:B------:R-:W-:Y:S01]  /*04d0*/  ISETP.NE.AND P0, PT, R0, RZ, PT ;  /* 0x000000ff0000720c */ /* 0x000fe20003f05270 */
[----:B0-----:R-:W-:-:S06]  /*04e0*/  ULEA UR4, UR5, UR4, 0x18 ;  /* 0x0000000405047291 */ /* 0x001fcc000f8ec0ff */
[----:B------:R-:W-:-:S05]  /*04f0*/  LEA R5, R0, UR4, 0x2 ;  /* 0x0000000400057c11 */ /* 0x000fca000f8e10ff */
[----:B------:R0:W-:Y:S01]  /*0500*/  STS [R5], R4 ;  /* 0x0000000405007388 */ /* 0x0001e20000000800 */
[----:B------:R-:W-:Y:S06]  /*0510*/  BAR.SYNC.DEFER_BLOCKING 0x0 ;  /* 0x0000000000007b1d */ /* 0x000fec0000010000 */
[----:B------:R-:W-:Y:S05]  /*0520*/  @!P1 BRA `(.L_x_9) ;  /* 0x00000000002c9947 */ /* 0x000fea0003800000 */
.L_x_10:
[----:B------:R-:W-:-:S04]  /*0530*/  SHF.R.U32.HI R6, RZ, 0x1, R3 ;  /* 0x00000001ff067819 */ /* 0x000fc80000011603 */
[----:B------:R-:W-:-:S13]  /*0540*/  ISETP.GE.U32.AND P1, PT, R0, R6, PT ;  /* 0x000000060000720c */ /* 0x000fda0003f26070 */
[----:B------:R-:W-:Y:S01]  /*0550*/  @!P1 IMAD R2, R6, 0x4, R5 ;  /* 0x0000000406029824 */ /* 0x000fe200078e0205 */
[----:B------:R-:W-:Y:S05]  /*0560*/  @!P1 LDS R7, [R5] ;  /* 0x0000000005079984 */ /* 0x000fea0000000800 */
[----:B------:R-:W0:Y:S02]  /*0570*/  @!P1 LDS R2, [R2] ;  /* 0x0000000002029984 */ /* 0x000e240000000800 */
[----:B0-----:R-:W-:-:S05]  /*0580*/  @!P1 FADD R4, R2, R7 ;  /* 0x0000000702049221 */ /* 0x001fca0000000000 */
[----:B------:R1:W-:Y:S01]  /*0590*/  @!P1 STS [R5], R4 ;  /* 0x0000000405009388 */ /* 0x0003e20000000800 */
[----:B------:R-:W-:Y:S01]  /*05a0*/  BAR.SYNC.DEFER_BLOCKING 0x0 ;  /* 0x0000000000007b1d */ /* 0x000fe20000010000 */
[----:B------:R-:W-:Y:S02]  /*05b0*/  ISETP.GT.U32.AND P1, PT, R3, 0x3, PT ;  /* 0x000000030300780c */ /* 0x000fe40003f24070 */
[----:B------:R-:W-:-:S11]  /*05c0*/  MOV R3, R6 ;  /* 0x0000000600037202 */ /* 0x000fd60000000f00 */
[----:B-1----:R-:W-:Y:S05]  /*05d0*/  @P1 BRA `(.L_x_10) ;  /* 0xfffffffc00d41947 */ /* 0x002fea000383ffff */
.L_x_9:
[----:B------:R-:W-:Y:S05]  /*05e0*/  @P0 EXIT ;  /* 0x000000000000094d */ /* 0x000fea0003800000 */
[----:B------:R-:W1:Y:S01]  /*05f0*/  S2UR UR5, SR_CgaCtaId ;  /* 0x00000000000579c3 */ /* 0x000e620000008800 */
[----:B------:R-:W-:-:S07]  /*0600*/  UMOV UR4, 0x400 ;  /* 0x0000040000047882 */ /* 0x000fce0000000000 */
[----:B------:R-:W2:Y:S01]  /*0610*/  LDC.64 R2, c[0x0][0x388] ;  /* 0x0000e200ff027b82 */ /* 0x000ea20000000a00 */
[----:B-1----:R-:W-:-:S09]  /*0620*/  ULEA UR4, UR5, UR4, 0x18 ;  /* 0x0000000405047291 */ /* 0x002fd2000f8ec0ff */
[----:B0-----:R-:W2:Y:S04]  /*0630*/  LDS R5, [UR4] ;  /* 0x00000004ff057984 */ /* 0x001ea80008000800 */
[----:B--2---:R-:W-:Y:S01]  /*0640*/  REDG.E.ADD.F32.FTZ.RN.STRONG.GPU desc[UR6][R2.64], R5 ;  /* 0x00000005020079a6 */ /* 0x004fe2000c12f306 */
[----:B------:R-:W-:Y:S05]  /*0650*/  EXIT ;  /* 0x000000000000794d */ /* 0x000fea0003800000 */
.L_x_11:
        /* <DEDUP_REMOVED lines=10> */
.L_x_13:


//--------------------- .nv.shared.l2NormKernel   --------------------------
	.section	.nv.shared.l2NormKernel,"aw",@nobits
	.sectionflags	@""
	.align	16
	.zero		1024


//--------------------- .nv.shared.reserved.0     --------------------------
	.section	.nv.shared.reserved.0,"aw",@nobits
	.weak		__nv_reservedSMEM_offset_0_alias
	.size		__nv_reservedSMEM_offset_0_alias, 0, 64
	.other		__nv_reservedSMEM_offset_0_alias,@"STO_CUDA_RESERVED_SHARED STV_DEFAULT"
__nv_reservedSMEM_offset_0_alias:
	.zero		0
	.zero		64


//--------------------- .nv.shared.vectorL2NormKernel --------------------------
	.section	.nv.shared.vectorL2NormKernel,"aw",@nobits
	.sectionflags	@""
	.align	16
.nv.shared.vectorL2NormKernel:
	.zero		3072


//--------------------- .nv.constant0.l2NormKernel --------------------------
	.section	.nv.constant0.l2NormKernel,"a",@progbits
	.sectionflags	@""
	.align	4
.nv.constant0.l2NormKernel:
	.zero		916


//--------------------- .nv.constant0.vectorL2NormKernel --------------------------
	.section	.nv.constant0.vectorL2NormKernel,"a",@progbits
	.sectionflags	@""
	.align	4
.nv.constant0.vectorL2NormKernel:
	.zero		916


//--------------------- SYMBOLS --------------------------

	.type		.nv.reservedSmem.offset0,@object
	.size		.nv.reservedSmem.offset0,0x4
	.type		.nv.reservedSmem.cap,@object
	.size		.nv.reservedSmem.cap,0x4
